//
// Generated by NVIDIA NVVM Compiler
//
// Compiler Build ID: CL-36424714
// Cuda compilation tools, release 13.0, V13.0.88
// Based on NVVM 20.0.0
//

.version 9.0
.target sm_100
.address_size 64

	// .globl	_Z10initializeiPfP6float2S1_

.visible .entry _Z10initializeiPfP6float2S1_(
	.param .u32 _Z10initializeiPfP6float2S1__param_0,
	.param .u64 .ptr .align 1 _Z10initializeiPfP6float2S1__param_1,
	.param .u64 .ptr .align 1 _Z10initializeiPfP6float2S1__param_2,
	.param .u64 .ptr .align 1 _Z10initializeiPfP6float2S1__param_3
)
{
	.reg .pred 	%p<2>;
	.reg .b32 	%r<6>;
	.reg .b32 	%f<3>;
	.reg .b64 	%rd<12>;

	ld.param.u32 	%r2, [_Z10initializeiPfP6float2S1__param_0];
	ld.param.u64 	%rd1, [_Z10initializeiPfP6float2S1__param_1];
	ld.param.u64 	%rd2, [_Z10initializeiPfP6float2S1__param_2];
	ld.param.u64 	%rd3, [_Z10initializeiPfP6float2S1__param_3];
	mov.u32 	%r3, %ctaid.x;
	mov.u32 	%r4, %ntid.x;
	mov.u32 	%r5, %tid.x;
	mad.lo.s32 	%r1, %r3, %r4, %r5;
	setp.ge.s32 	%p1, %r1, %r2;
	@%p1 bra 	$L__BB0_2;
	cvta.to.global.u64 	%rd4, %rd1;
	cvta.to.global.u64 	%rd5, %rd2;
	cvta.to.global.u64 	%rd6, %rd3;
	mul.wide.s32 	%rd7, %r1, 4;
	add.s64 	%rd8, %rd4, %rd7;
	ld.global.f32 	%f1, [%rd8];
	mul.wide.s32 	%rd9, %r1, 8;
	add.s64 	%rd10, %rd5, %rd9;
	mov.f32 	%f2, 0f00000000;
	st.global.v2.f32 	[%rd10], {%f1, %f2};
	add.s64 	%rd11, %rd6, %rd9;
	st.global.v2.f32 	[%rd11], {%f2, %f2};
$L__BB0_2:
	ret;

}
	// .globl	_Z11scaleResultiP6float2
.visible .entry _Z11scaleResultiP6float2(
	.param .u32 _Z11scaleResultiP6float2_param_0,
	.param .u64 .ptr .align 1 _Z11scaleResultiP6float2_param_1
)
{
	.reg .pred 	%p<2>;
	.reg .b32 	%r<6>;
	.reg .b32 	%f<6>;
	.reg .b64 	%rd<5>;

	ld.param.u32 	%r2, [_Z11scaleResultiP6float2_param_0];
	ld.param.u64 	%rd1, [_Z11scaleResultiP6float2_param_1];
	mov.u32 	%r3, %ctaid.x;
	mov.u32 	%r4, %ntid.x;
	mov.u32 	%r5, %tid.x;
	mad.lo.s32 	%r1, %r3, %r4, %r5;
	setp.ge.s32 	%p1, %r1, %r2;
	@%p1 bra 	$L__BB1_2;
	cvta.to.global.u64 	%rd2, %rd1;
	mul.wide.s32 	%rd3, %r1, 8;
	add.s64 	%rd4, %rd2, %rd3;
	ld.global.v2.f32 	{%f1, %f2}, [%rd4];
	cvt.rn.f32.s32 	%f3, %r2;
	div.rn.f32 	%f4, %f1, %f3;
	div.rn.f32 	%f5, %f2, %f3;
	st.global.v2.f32 	[%rd4], {%f4, %f5};
$L__BB1_2:
	ret;

}
	// .globl	_Z24RealPointwiseMulAndScaleP6float2S0_i
.visible .entry _Z24RealPointwiseMulAndScaleP6float2S0_i(
	.param .u64 .ptr .align 1 _Z24RealPointwiseMulAndScaleP6float2S0_i_param_0,
	.param .u64 .ptr .align 1 _Z24RealPointwiseMulAndScaleP6float2S0_i_param_1,
	.param .u32 _Z24RealPointwiseMulAndScaleP6float2S0_i_param_2
)
{
	.reg .pred 	%p<7>;
	.reg .b32 	%r<31>;
	.reg .b32 	%f<58>;
	.reg .b64 	%rd<18>;

	ld.param.u64 	%rd3, [_Z24RealPointwiseMulAndScaleP6float2S0_i_param_0];
	ld.param.u64 	%rd4, [_Z24RealPointwiseMulAndScaleP6float2S0_i_param_1];
	ld.param.u32 	%r12, [_Z24RealPointwiseMulAndScaleP6float2S0_i_param_2];
	cvta.to.global.u64 	%rd1, %rd4;
	cvta.to.global.u64 	%rd2, %rd3;
	mov.u32 	%r13, %ntid.x;
	mov.u32 	%r14, %nctaid.x;
	mul.lo.s32 	%r1, %r13, %r14;
	mov.u32 	%r15, %ctaid.x;
	mov.u32 	%r16, %tid.x;
	mad.lo.s32 	%r29, %r15, %r13, %r16;
	cvt.rn.f32.s32 	%f2, %r12;
	rcp.rn.f32 	%f1, %f2;
	setp.ge.s32 	%p1, %r29, %r12;
	@%p1 bra 	$L__BB2_7;
	add.s32 	%r17, %r29, %r1;
	max.s32 	%r18, %r12, %r17;
	setp.lt.s32 	%p2, %r17, %r12;
	selp.u32 	%r19, 1, 0, %p2;
	add.s32 	%r20, %r17, %r19;
	sub.s32 	%r21, %r18, %r20;
	div.u32 	%r22, %r21, %r1;
	add.s32 	%r3, %r22, %r19;
	and.b32  	%r23, %r3, 3;
	setp.eq.s32 	%p3, %r23, 3;
	@%p3 bra 	$L__BB2_4;
	add.s32 	%r24, %r3, 1;
	and.b32  	%r25, %r24, 3;
	neg.s32 	%r27, %r25;
$L__BB2_3:
	.pragma "nounroll";
	mul.wide.s32 	%rd5, %r29, 8;
	add.s64 	%rd6, %rd1, %rd5;
	add.s64 	%rd7, %rd2, %rd5;
	ld.global.v2.f32 	{%f3, %f4}, [%rd7];
	ld.global.v2.f32 	{%f5, %f6}, [%rd6];
	mul.f32 	%f7, %f3, %f5;
	mul.f32 	%f8, %f4, %f6;
	sub.f32 	%f9, %f7, %f8;
	mul.f32 	%f10, %f3, %f6;
	fma.rn.f32 	%f11, %f4, %f5, %f10;
	mul.f32 	%f12, %f1, %f9;
	mul.f32 	%f13, %f1, %f11;
	st.global.v2.f32 	[%rd6], {%f12, %f13};
	add.s32 	%r29, %r29, %r1;
	add.s32 	%r27, %r27, 1;
	setp.ne.s32 	%p4, %r27, 0;
	@%p4 bra 	$L__BB2_3;
$L__BB2_4:
	setp.lt.u32 	%p5, %r3, 3;
	@%p5 bra 	$L__BB2_7;
	mul.wide.s32 	%rd11, %r1, 8;
	shl.b32 	%r26, %r1, 2;
$L__BB2_6:
	mul.wide.s32 	%rd8, %r29, 8;
	add.s64 	%rd9, %rd2, %rd8;
	ld.global.v2.f32 	{%f14, %f15}, [%rd9];
	add.s64 	%rd10, %rd1, %rd8;
	ld.global.v2.f32 	{%f16, %f17}, [%rd10];
	mul.f32 	%f18, %f14, %f16;
	mul.f32 	%f19, %f15, %f17;
	sub.f32 	%f20, %f18, %f19;
	mul.f32 	%f21, %f14, %f17;
	fma.rn.f32 	%f22, %f15, %f16, %f21;
	mul.f32 	%f23, %f1, %f20;
	mul.f32 	%f24, %f1, %f22;
	st.global.v2.f32 	[%rd10], {%f23, %f24};
	add.s64 	%rd12, %rd9, %rd11;
	ld.global.v2.f32 	{%f25, %f26}, [%rd12];
	add.s64 	%rd13, %rd10, %rd11;
	ld.global.v2.f32 	{%f27, %f28}, [%rd13];
	mul.f32 	%f29, %f25, %f27;
	mul.f32 	%f30, %f26, %f28;
	sub.f32 	%f31, %f29, %f30;
	mul.f32 	%f32, %f25, %f28;
	fma.rn.f32 	%f33, %f26, %f27, %f32;
	mul.f32 	%f34, %f1, %f31;
	mul.f32 	%f35, %f1, %f33;
	st.global.v2.f32 	[%rd13], {%f34, %f35};
	add.s64 	%rd14, %rd12, %rd11;
	ld.global.v2.f32 	{%f36, %f37}, [%rd14];
	add.s64 	%rd15, %rd13, %rd11;
	ld.global.v2.f32 	{%f38, %f39}, [%rd15];
	mul.f32 	%f40, %f36, %f38;
	mul.f32 	%f41, %f37, %f39;
	sub.f32 	%f42, %f40, %f41;
	mul.f32 	%f43, %f36, %f39;
	fma.rn.f32 	%f44, %f37, %f38, %f43;
	mul.f32 	%f45, %f1, %f42;
	mul.f32 	%f46, %f1, %f44;
	st.global.v2.f32 	[%rd15], {%f45, %f46};
	add.s64 	%rd16, %rd14, %rd11;
	ld.global.v2.f32 	{%f47, %f48}, [%rd16];
	add.s64 	%rd17, %rd15, %rd11;
	ld.global.v2.f32 	{%f49, %f50}, [%rd17];
	mul.f32 	%f51, %f47, %f49;
	mul.f32 	%f52, %f48, %f50;
	sub.f32 	%f53, %f51, %f52;
	mul.f32 	%f54, %f47, %f50;
	fma.rn.f32 	%f55, %f48, %f49, %f54;
	mul.f32 	%f56, %f1, %f53;
	mul.f32 	%f57, %f1, %f55;
	st.global.v2.f32 	[%rd17], {%f56, %f57};
	add.s32 	%r29, %r26, %r29;
	setp.lt.s32 	%p6, %r29, %r12;
	@%p6 bra 	$L__BB2_6;
$L__BB2_7:
	ret;

}


// ===== COMPILED SASS (sm_100) =====

	.target	sm_100

	.elftype	@"ET_EXEC"


//--------------------- .note.nv.tkinfo           --------------------------
	.section	.note.nv.tkinfo,"",@"SHT_NOTE"
	.sectionflags	@"SHF_NOTE_NV_TKINFO"
	.tkinfo
        /*0018*/ 	.word	0x00000002
        /*0030*/ 	.string	""
        /*0030*/ 	.string	"ptxas"
        /*0030*/ 	.string	"Cuda compilation tools, release 13.0, V13.0.88"
        /*0030*/ 	.string	"Build cuda_13.0.r13.0/compiler.36424714_0"
        /*0030*/ 	.string	"-arch sm_100 -m 64 "



//--------------------- .note.nv.cuinfo           --------------------------
	.section	.note.nv.cuinfo,"",@"SHT_NOTE"
	.sectionflags	@"SHF_NOTE_NV_CUINFO"
        /*0018*/ 	.short	0x0002
        /*001a*/ 	.short	0x0064
        /*001c*/ 	.short	0x0082
	.zero		2


//--------------------- .nv.info                  --------------------------
	.section	.nv.info,"",@"SHT_CUDA_INFO"
	.align	4


	//----- nvinfo : EIATTR_REGCOUNT
	.align		4
        /*0000*/ 	.byte	0x04, 0x2f
        /*0002*/ 	.short	(.L_1 - .L_0)
	.align		4
.L_0:
        /*0004*/ 	.word	index@(_Z10initializeiPfP6float2S1_)
        /*0008*/ 	.word	0x0000000e


	//----- nvinfo : EIATTR_FRAME_SIZE
	.align		4
.L_1:
        /*000c*/ 	.byte	0x04, 0x11
        /*000e*/ 	.short	(.L_3 - .L_2)
	.align		4
.L_2:
        /*0010*/ 	.word	index@(_Z10initializeiPfP6float2S1_)
        /*0014*/ 	.word	0x00000000


	//----- nvinfo : EIATTR_REGCOUNT
	.align		4
.L_3:
        /*0018*/ 	.byte	0x04, 0x2f
        /*001a*/ 	.short	(.L_5 - .L_4)
	.align		4
.L_4:
        /*001c*/ 	.word	index@(_Z11scaleResultiP6float2)
        /*0020*/ 	.word	0x00000014


	//----- nvinfo : EIATTR_FRAME_SIZE
	.align		4
.L_5:
        /*0024*/ 	.byte	0x04, 0x11
        /*0026*/ 	.short	(.L_7 - .L_6)
	.align		4
.L_6:
        /*0028*/ 	.word	index@($__internal_1_$__cuda_sm3x_div_rn_noftz_f32_slowpath)
        /*002c*/ 	.word	0x00000000


	//----- nvinfo : EIATTR_FRAME_SIZE
	.align		4
.L_7:
        /*0030*/ 	.byte	0x04, 0x11
        /*0032*/ 	.short	(.L_9 - .L_8)
	.align		4
.L_8:
        /*0034*/ 	.word	index@(_Z11scaleResultiP6float2)
        /*0038*/ 	.word	0x00000000


	//----- nvinfo : EIATTR_REGCOUNT
	.align		4
.L_9:
        /*003c*/ 	.byte	0x04, 0x2f
        /*003e*/ 	.short	(.L_11 - .L_10)
	.align		4
.L_10:
        /*0040*/ 	.word	index@(_Z24RealPointwiseMulAndScaleP6float2S0_i)
        /*0044*/ 	.word	0x00000018


	//----- nvinfo : EIATTR_FRAME_SIZE
	.align		4
.L_11:
        /*0048*/ 	.byte	0x04, 0x11
        /*004a*/ 	.short	(.L_13 - .L_12)
	.align		4
.L_12:
        /*004c*/ 	.word	index@($__internal_0_$__cuda_sm20_rcp_rn_f32_slowpath)
        /*0050*/ 	.word	0x00000000


	//----- nvinfo : EIATTR_FRAME_SIZE
	.align		4
.L_13:
        /*0054*/ 	.byte	0x04, 0x11
        /*0056*/ 	.short	(.L_15 - .L_14)
	.align		4
.L_14:
        /*0058*/ 	.word	index@(_Z24RealPointwiseMulAndScaleP6float2S0_i)
        /*005c*/ 	.word	0x00000000


	//----- nvinfo : EIATTR_MIN_STACK_SIZE
	.align		4
.L_15:
        /*0060*/ 	.byte	0x04, 0x12
        /*0062*/ 	.short	(.L_17 - .L_16)
	.align		4
.L_16:
        /*0064*/ 	.word	index@(_Z24RealPointwiseMulAndScaleP6float2S0_i)
        /*0068*/ 	.word	0x00000000


	//----- nvinfo : EIATTR_MIN_STACK_SIZE
	.align		4
.L_17:
        /*006c*/ 	.byte	0x04, 0x12
        /*006e*/ 	.short	(.L_19 - .L_18)
	.align		4
.L_18:
        /*0070*/ 	.word	index@(_Z11scaleResultiP6float2)
        /*0074*/ 	.word	0x00000000


	//----- nvinfo : EIATTR_MIN_STACK_SIZE
	.align		4
.L_19:
        /*0078*/ 	.byte	0x04, 0x12
        /*007a*/ 	.short	(.L_21 - .L_20)
	.align		4
.L_20:
        /*007c*/ 	.word	index@(_Z10initializeiPfP6float2S1_)
        /*0080*/ 	.word	0x00000000
.L_21:


//--------------------- .nv.compat                --------------------------
	.section	.nv.compat,"",@"SHT_CUDA_COMPAT_INFO"
	.align	4
        /*0000*/ 	.byte	0x02, 0x09, 0x00, 0x00, 0x02, 0x02, 0x01, 0x00, 0x02, 0x05, 0x05, 0x00, 0x03, 0x07, 0x01, 0x01
        /*0010*/ 	.byte	0x02, 0x03, 0x00, 0x00, 0x02, 0x06, 0x01, 0x00, 0x04, 0x0b, 0x08, 0x00, 0x01, 0x00, 0x00, 0x00
        /*0020*/ 	.byte	0x00, 0x00, 0x00, 0x00


//--------------------- .nv.info._Z24RealPointwiseMulAndScaleP6float2S0_i --------------------------
	.section	.nv.info._Z24RealPointwiseMulAndScaleP6float2S0_i,"",@"SHT_CUDA_INFO"
	.sectionflags	@""
	.align	4


	//----- nvinfo : EIATTR_CUDA_API_VERSION
	.align		4
        /*0000*/ 	.byte	0x04, 0x37
        /*0002*/ 	.short	(.L_23 - .L_22)
.L_22:
        /*0004*/ 	.word	0x00000082


	//----- nvinfo : EIATTR_KPARAM_INFO
	.align		4
.L_23:
        /*0008*/ 	.byte	0x04, 0x17
        /*000a*/ 	.short	(.L_25 - .L_24)
.L_24:
        /*000c*/ 	.word	0x00000000
        /*0010*/ 	.short	0x0002
        /*0012*/ 	.short	0x0010
        /*0014*/ 	.byte	0x00, 0xf0, 0x11, 0x00


	//----- nvinfo : EIATTR_KPARAM_INFO
	.align		4
.L_25:
        /*0018*/ 	.byte	0x04, 0x17
        /*001a*/ 	.short	(.L_27 - .L_26)
.L_26:
        /*001c*/ 	.word	0x00000000
        /*0020*/ 	.short	0x0001
        /*0022*/ 	.short	0x0008
        /*0024*/ 	.byte	0x00, 0xf5, 0x21, 0x00


	//----- nvinfo : EIATTR_KPARAM_INFO
	.align		4
.L_27:
        /*0028*/ 	.byte	0x04, 0x17
        /*002a*/ 	.short	(.L_29 - .L_28)
.L_28:
        /*002c*/ 	.word	0x00000000
        /*0030*/ 	.short	0x0000
        /*0032*/ 	.short	0x0000
        /*0034*/ 	.byte	0x00, 0xf5, 0x21, 0x00


	//----- nvinfo : EIATTR_SPARSE_MMA_MASK
	.align		4
.L_29:
        /*0038*/ 	.byte	0x03, 0x50
        /*003a*/ 	.short	0x0000


	//----- nvinfo : EIATTR_MAXREG_COUNT
	.align		4
        /*003c*/ 	.byte	0x03, 0x1b
        /*003e*/ 	.short	0x00ff


	//----- nvinfo : EIATTR_MERCURY_ISA_VERSION
	.align		4
        /*0040*/ 	.byte	0x03, 0x5f
        /*0042*/ 	.short	0x0101


	//----- nvinfo : EIATTR_VRC_CTA_INIT_COUNT
	.align		4
        /*0044*/ 	.byte	0x02, 0x4a
	.zero		1
	.zero		1


	//----- nvinfo : EIATTR_EXIT_INSTR_OFFSETS
	.align		4
        /*0048*/ 	.byte	0x04, 0x1c
        /*004a*/ 	.short	(.L_31 - .L_30)


	//   ....[0]....
.L_30:
        /*004c*/ 	.word	0x00000160


	//   ....[1]....
        /*0050*/ 	.word	0x000004c0


	//   ....[2]....
        /*0054*/ 	.word	0x000007c0


	//----- nvinfo : EIATTR_CRS_STACK_SIZE
	.align		4
.L_31:
        /*0058*/ 	.byte	0x04, 0x1e
        /*005a*/ 	.short	(.L_33 - .L_32)
.L_32:
        /*005c*/ 	.word	0x00000000


	//----- nvinfo : EIATTR_CBANK_PARAM_SIZE
	.align		4
.L_33:
        /*0060*/ 	.byte	0x03, 0x19
        /*0062*/ 	.short	0x0014


	//----- nvinfo : EIATTR_PARAM_CBANK
	.align		4
        /*0064*/ 	.byte	0x04, 0x0a
        /*0066*/ 	.short	(.L_35 - .L_34)
	.align		4
.L_34:
        /*0068*/ 	.word	index@(.nv.constant0._Z24RealPointwiseMulAndScaleP6float2S0_i)
        /*006c*/ 	.short	0x0380
        /*006e*/ 	.short	0x0014


	//----- nvinfo : EIATTR_SW_WAR
	.align		4
.L_35:
        /*0070*/ 	.byte	0x04, 0x36
        /*0072*/ 	.short	(.L_37 - .L_36)
.L_36:
        /*0074*/ 	.word	0x00000008
.L_37:


//--------------------- .nv.info._Z11scaleResultiP6float2 --------------------------
	.section	.nv.info._Z11scaleResultiP6float2,"",@"SHT_CUDA_INFO"
	.sectionflags	@""
	.align	4


	//----- nvinfo : EIATTR_CUDA_API_VERSION
	.align		4
        /*0000*/ 	.byte	0x04, 0x37
        /*0002*/ 	.short	(.L_39 - .L_38)
.L_38:
        /*0004*/ 	.word	0x00000082


	//----- nvinfo : EIATTR_KPARAM_INFO
	.align		4
.L_39:
        /*0008*/ 	.byte	0x04, 0x17
        /*000a*/ 	.short	(.L_41 - .L_40)
.L_40:
        /*000c*/ 	.word	0x00000000
        /*0010*/ 	.short	0x0001
        /*0012*/ 	.short	0x0008
        /*0014*/ 	.byte	0x00, 0xf5, 0x21, 0x00


	//----- nvinfo : EIATTR_KPARAM_INFO
	.align		4
.L_41:
        /*0018*/ 	.byte	0x04, 0x17
        /*001a*/ 	.short	(.L_43 - .L_42)
.L_42:
        /*001c*/ 	.word	0x00000000
        /*0020*/ 	.short	0x0000
        /*0022*/ 	.short	0x0000
        /*0024*/ 	.byte	0x00, 0xf0, 0x11, 0x00


	//----- nvinfo : EIATTR_SPARSE_MMA_MASK
	.align		4
.L_43:
        /*0028*/ 	.byte	0x03, 0x50
        /*002a*/ 	.short	0x0000


	//----- nvinfo : EIATTR_MAXREG_COUNT
	.align		4
        /*002c*/ 	.byte	0x03, 0x1b
        /*002e*/ 	.short	0x00ff


	//----- nvinfo : EIATTR_MERCURY_ISA_VERSION
	.align		4
        /*0030*/ 	.byte	0x03, 0x5f
        /*0032*/ 	.short	0x0101


	//----- nvinfo : EIATTR_VRC_CTA_INIT_COUNT
	.align		4
        /*0034*/ 	.byte	0x02, 0x4a
	.zero		1
	.zero		1


	//----- nvinfo : EIATTR_EXIT_INSTR_OFFSETS
	.align		4
        /*0038*/ 	.byte	0x04, 0x1c
        /*003a*/ 	.short	(.L_45 - .L_44)


	//   ....[0]....
.L_44:
        /*003c*/ 	.word	0x00000070


	//   ....[1]....
        /*0040*/ 	.word	0x000002b0


	//----- nvinfo : EIATTR_CRS_STACK_SIZE
	.align		4
.L_45:
        /*0044*/ 	.byte	0x04, 0x1e
        /*0046*/ 	.short	(.L_47 - .L_46)
.L_46:
        /*0048*/ 	.word	0x00000000


	//----- nvinfo : EIATTR_CBANK_PARAM_SIZE
	.align		4
.L_47:
        /*004c*/ 	.byte	0x03, 0x19
        /*004e*/ 	.short	0x0010


	//----- nvinfo : EIATTR_PARAM_CBANK
	.align		4
        /*0050*/ 	.byte	0x04, 0x0a
        /*0052*/ 	.short	(.L_49 - .L_48)
	.align		4
.L_48:
        /*0054*/ 	.word	index@(.nv.constant0._Z11scaleResultiP6float2)
        /*0058*/ 	.short	0x0380
        /*005a*/ 	.short	0x0010


	//----- nvinfo : EIATTR_SW_WAR
	.align		4
.L_49:
        /*005c*/ 	.byte	0x04, 0x36
        /*005e*/ 	.short	(.L_51 - .L_50)
.L_50:
        /*0060*/ 	.word	0x00000008
.L_51:


//--------------------- .nv.info._Z10initializeiPfP6float2S1_ --------------------------
	.section	.nv.info._Z10initializeiPfP6float2S1_,"",@"SHT_CUDA_INFO"
	.sectionflags	@""
	.align	4


	//----- nvinfo : EIATTR_CUDA_API_VERSION
	.align		4
        /*0000*/ 	.byte	0x04, 0x37
        /*0002*/ 	.short	(.L_53 - .L_52)
.L_52:
        /*0004*/ 	.word	0x00000082


	//----- nvinfo : EIATTR_KPARAM_INFO
	.align		4
.L_53:
        /*0008*/ 	.byte	0x04, 0x17
        /*000a*/ 	.short	(.L_55 - .L_54)
.L_54:
        /*000c*/ 	.word	0x00000000
        /*0010*/ 	.short	0x0003
        /*0012*/ 	.short	0x0018
        /*0014*/ 	.byte	0x00, 0xf5, 0x21, 0x00


	//----- nvinfo : EIATTR_KPARAM_INFO
	.align		4
.L_55:
        /*0018*/ 	.byte	0x04, 0x17
        /*001a*/ 	.short	(.L_57 - .L_56)
.L_56:
        /*001c*/ 	.word	0x00000000
        /*0020*/ 	.short	0x0002
        /*0022*/ 	.short	0x0010
        /*0024*/ 	.byte	0x00, 0xf5, 0x21, 0x00


	//----- nvinfo : EIATTR_KPARAM_INFO
	.align		4
.L_57:
        /*0028*/ 	.byte	0x04, 0x17
        /*002a*/ 	.short	(.L_59 - .L_58)
.L_58:
        /*002c*/ 	.word	0x00000000
        /*0030*/ 	.short	0x0001
        /*0032*/ 	.short	0x0008
        /*0034*/ 	.byte	0x00, 0xf5, 0x21, 0x00


	//----- nvinfo : EIATTR_KPARAM_INFO
	.align		4
.L_59:
        /*0038*/ 	.byte	0x04, 0x17
        /*003a*/ 	.short	(.L_61 - .L_60)
.L_60:
        /*003c*/ 	.word	0x00000000
        /*0040*/ 	.short	0x0000
        /*0042*/ 	.short	0x0000
        /*0044*/ 	.byte	0x00, 0xf0, 0x11, 0x00


	//----- nvinfo : EIATTR_SPARSE_MMA_MASK
	.align		4
.L_61:
        /*0048*/ 	.byte	0x03, 0x50
        /*004a*/ 	.short	0x0000


	//----- nvinfo : EIATTR_MAXREG_COUNT
	.align		4
        /*004c*/ 	.byte	0x03, 0x1b
        /*004e*/ 	.short	0x00ff


	//----- nvinfo : EIATTR_MERCURY_ISA_VERSION
	.align		4
        /*0050*/ 	.byte	0x03, 0x5f
        /*0052*/ 	.short	0x0101


	//----- nvinfo : EIATTR_VRC_CTA_INIT_COUNT
	.align		4
        /*0054*/ 	.byte	0x02, 0x4a
	.zero		1
	.zero		1


	//----- nvinfo : EIATTR_EXIT_INSTR_OFFSETS
	.align		4
        /*0058*/ 	.byte	0x04, 0x1c
        /*005a*/ 	.short	(.L_63 - .L_62)


	//   ....[0]....
.L_62:
        /*005c*/ 	.word	0x00000070


	//   ....[1]....
        /*0060*/ 	.word	0x00000130


	//----- nvinfo : EIATTR_CBANK_PARAM_SIZE
	.align		4
.L_63:
        /*0064*/ 	.byte	0x03, 0x19
        /*0066*/ 	.short	0x0020


	//----- nvinfo : EIATTR_PARAM_CBANK
	.align		4
        /*0068*/ 	.byte	0x04, 0x0a
        /*006a*/ 	.short	(.L_65 - .L_64)
	.align		4
.L_64:
        /*006c*/ 	.word	index@(.nv.constant0._Z10initializeiPfP6float2S1_)
        /*0070*/ 	.short	0x0380
        /*0072*/ 	.short	0x0020


	//----- nvinfo : EIATTR_SW_WAR
	.align		4
.L_65:
        /*0074*/ 	.byte	0x04, 0x36
        /*0076*/ 	.short	(.L_67 - .L_66)
.L_66:
        /*0078*/ 	.word	0x00000008
.L_67:


//--------------------- .nv.callgraph             --------------------------
	.section	.nv.callgraph,"",@"SHT_CUDA_CALLGRAPH"
	.align	4
	.sectionentsize	8
	.align		4
        /*0000*/ 	.word	0x00000000
	.align		4
        /*0004*/ 	.word	0xffffffff
	.align		4
        /*0008*/ 	.word	0x00000000
	.align		4
        /*000c*/ 	.word	0xfffffffe
	.align		4
        /*0010*/ 	.word	0x00000000
	.align		4
        /*0014*/ 	.word	0xfffffffd
	.align		4
        /*0018*/ 	.word	0x00000000
	.align		4
        /*001c*/ 	.word	0xfffffffc


//--------------------- .text._Z24RealPointwiseMulAndScaleP6float2S0_i --------------------------
	.section	.text._Z24RealPointwiseMulAndScaleP6float2S0_i,"ax",@progbits
	.align	128
        .global         _Z24RealPointwiseMulAndScaleP6float2S0_i
        .type           _Z24RealPointwiseMulAndScaleP6float2S0_i,@function
        .size           _Z24RealPointwiseMulAndScaleP6float2S0_i,(.L_x_27 - _Z24RealPointwiseMulAndScaleP6float2S0_i)
        .other          _Z24RealPointwiseMulAndScaleP6float2S0_i,@"STO_CUDA_ENTRY STV_DEFAULT"
_Z24RealPointwiseMulAndScaleP6float2S0_i:
.text._Z24RealPointwiseMulAndScaleP6float2S0_i:
[----:B------:R-:W-:Y:S01]  /*0000*/  LDC R1, c[0x0][0x37c] ;  /* 0x0000df00ff017b82 */ /* 0x000fe20000000800 */
[----:B------:R-:W0:Y:S01]  /*0010*/  LDCU UR5, c[0x0][0x390] ;  /* 0x00007200ff0577ac */ /* 0x000e220008000800 */
[----:B------:R-:W1:Y:S01]  /*0020*/  S2R R4, SR_CTAID.X ;  /* 0x0000000000047919 */ /* 0x000e620000002500 */
[----:B------:R-:W2:Y:S01]  /*0030*/  LDCU UR4, c[0x0][0x360] ;  /* 0x00006c00ff0477ac */ /* 0x000ea20008000800 */
[----:B------:R-:W1:Y:S04]  /*0040*/  S2R R5, SR_TID.X ;  /* 0x0000000000057919 */ /* 0x000e680000002100 */
[----:B------:R-:W2:Y:S01]  /*0050*/  LDC R3, c[0x0][0x370] ;  /* 0x0000dc00ff037b82 */ /* 0x000ea20000000800 */
[----:B0-----:R-:W-:-:S04]  /*0060*/  I2FP.F32.S32 R0, UR5 ;  /* 0x0000000500007c45 */ /* 0x001fc80008201400 */
[----:B------:R-:W-:-:S04]  /*0070*/  IADD3 R2, PT, PT, R0, 0x1800000, RZ ;  /* 0x0180000000027810 */ /* 0x000fc80007ffe0ff */
[----:B------:R-:W-:-:S04]  /*0080*/  LOP3.LUT R2, R2, 0x7f800000, RZ, 0xc0, !PT ;  /* 0x7f80000002027812 */ /* 0x000fc800078ec0ff */
[----:B------:R-:W-:Y:S01]  /*0090*/  ISETP.GT.U32.AND P0, PT, R2, 0x1ffffff, PT ;  /* 0x01ffffff0200780c */ /* 0x000fe20003f04070 */
[----:B--2---:R-:W-:Y:S02]  /*00a0*/  IMAD R3, R3, UR4, RZ ;  /* 0x0000000403037c24 */ /* 0x004fe4000f8e02ff */
[----:B-1----:R-:W-:-:S10]  /*00b0*/  IMAD R2, R4, UR4, R5 ;  /* 0x0000000404027c24 */ /* 0x002fd4000f8e0205 */
[----:B------:R-:W-:Y:S05]  /*00c0*/  @P0 BRA `(.L_x_0) ;  /* 0x00000000000c0947 */ /* 0x000fea0003800000 */
[----:B------:R-:W-:-:S07]  /*00d0*/  MOV R4, 0xf0 ;  /* 0x000000f000047802 */ /* 0x000fce0000000f00 */
[----:B------:R-:W-:Y:S05]  /*00e0*/  CALL.REL.NOINC `($__internal_0_$__cuda_sm20_rcp_rn_f32_slowpath) ;  /* 0x0000000400b87944 */ /* 0x000fea0003c00000 */
[----:B------:R-:W-:Y:S05]  /*00f0*/  BRA `(.L_x_1) ;  /* 0x0000000000107947 */ /* 0x000fea0003800000 */
.L_x_0:
[----:B------:R-:W0:Y:S02]  /*0100*/  MUFU.RCP R5, R0 ;  /* 0x0000000000057308 */ /* 0x000e240000001000 */
[----:B0-----:R-:W-:-:S04]  /*0110*/  FFMA R4, R0, R5, -1 ;  /* 0xbf80000000047423 */ /* 0x001fc80000000005 */
[----:B------:R-:W-:-:S04]  /*0120*/  FADD.FTZ R4, -R4, -RZ ;  /* 0x800000ff04047221 */ /* 0x000fc80000010100 */
[----:B------:R-:W-:-:S07]  /*0130*/  FFMA R0, R5, R4, R5 ;  /* 0x0000000405007223 */ /* 0x000fce0000000005 */
.L_x_1:
[----:B------:R-:W0:Y:S02]  /*0140*/  LDCU UR6, c[0x0][0x390] ;  /* 0x00007200ff0677ac */ /* 0x000e240008000800 */
[----:B0-----:R-:W-:-:S13]  /*0150*/  ISETP.GE.AND P0, PT, R2, UR6, PT ;  /* 0x0000000602007c0c */ /* 0x001fda000bf06270 */
[----:B------:R-:W-:Y:S05]  /*0160*/  @P0 EXIT ;  /* 0x000000000000094d */ /* 0x000fea0003800000 */
[----:B------:R-:W0:Y:S01]  /*0170*/  I2F.U32.RP R9, R3 ;  /* 0x0000000300097306 */ /* 0x000e220000209000 */
[C---:B------:R-:W-:Y:S01]  /*0180*/  IADD3 R6, PT, PT, R3.reuse, R2, RZ ;  /* 0x0000000203067210 */ /* 0x040fe20007ffe0ff */
[----:B------:R-:W1:Y:S01]  /*0190*/  LDCU.64 UR4, c[0x0][0x358] ;  /* 0x00006b00ff0477ac */ /* 0x000e620008000a00 */
[----:B------:R-:W-:Y:S01]  /*01a0*/  IADD3 R11, PT, PT, RZ, -R3, RZ ;  /* 0x80000003ff0b7210 */ /* 0x000fe20007ffe0ff */
[----:B------:R-:W-:Y:S01]  /*01b0*/  BSSY.RECONVERGENT B0, `(.L_x_2) ;  /* 0x0000030000007945 */ /* 0x000fe20003800200 */
[C---:B------:R-:W-:Y:S02]  /*01c0*/  ISETP.GE.AND P0, PT, R6.reuse, UR6, PT ;  /* 0x0000000606007c0c */ /* 0x040fe4000bf06270 */
[----:B------:R-:W-:Y:S02]  /*01d0*/  VIMNMX R7, PT, PT, R6, UR6, !PT ;  /* 0x0000000606077c48 */ /* 0x000fe4000ffe0100 */
[----:B------:R-:W-:Y:S02]  /*01e0*/  SEL R8, RZ, 0x1, P0 ;  /* 0x00000001ff087807 */ /* 0x000fe40000000000 */
[----:B------:R-:W-:-:S02]  /*01f0*/  ISETP.NE.U32.AND P2, PT, R3, RZ, PT ;  /* 0x000000ff0300720c */ /* 0x000fc40003f45070 */
[----:B------:R-:W-:Y:S01]  /*0200*/  IADD3 R6, PT, PT, R7, -R6, -R8 ;  /* 0x8000000607067210 */ /* 0x000fe20007ffe808 */
[----:B0-----:R-:W0:Y:S02]  /*0210*/  MUFU.RCP R9, R9 ;  /* 0x0000000900097308 */ /* 0x001e240000001000 */
[----:B0-----:R-:W-:-:S06]  /*0220*/  IADD3 R4, PT, PT, R9, 0xffffffe, RZ ;  /* 0x0ffffffe09047810 */ /* 0x001fcc0007ffe0ff */
[----:B------:R0:W2:Y:S02]  /*0230*/  F2I.FTZ.U32.TRUNC.NTZ R5, R4 ;  /* 0x0000000400057305 */ /* 0x0000a4000021f000 */
[----:B0-----:R-:W-:Y:S02]  /*0240*/  HFMA2 R4, -RZ, RZ, 0, 0 ;  /* 0x00000000ff047431 */ /* 0x001fe400000001ff */
[----:B--2---:R-:W-:-:S04]  /*0250*/  IMAD R11, R11, R5, RZ ;  /* 0x000000050b0b7224 */ /* 0x004fc800078e02ff */
[----:B------:R-:W-:-:S06]  /*0260*/  IMAD.HI.U32 R5, R5, R11, R4 ;  /* 0x0000000b05057227 */ /* 0x000fcc00078e0004 */
[----:B------:R-:W-:-:S04]  /*0270*/  IMAD.HI.U32 R9, R5, R6, RZ ;  /* 0x0000000605097227 */ /* 0x000fc800078e00ff */
[----:B------:R-:W-:-:S04]  /*0280*/  IMAD.MOV R4, RZ, RZ, -R9 ;  /* 0x000000ffff047224 */ /* 0x000fc800078e0a09 */
[----:B------:R-:W-:Y:S02]  /*0290*/  IMAD R6, R3, R4, R6 ;  /* 0x0000000403067224 */ /* 0x000fe400078e0206 */
[----:B------:R-:W0:Y:S03]  /*02a0*/  LDC.64 R4, c[0x0][0x380] ;  /* 0x0000e000ff047b82 */ /* 0x000e260000000a00 */
[----:B------:R-:W-:-:S13]  /*02b0*/  ISETP.GE.U32.AND P0, PT, R6, R3, PT ;  /* 0x000000030600720c */ /* 0x000fda0003f06070 */
[----:B------:R-:W-:Y:S02]  /*02c0*/  @P0 IADD3 R6, PT, PT, -R3, R6, RZ ;  /* 0x0000000603060210 */ /* 0x000fe40007ffe1ff */
[----:B------:R-:W-:Y:S02]  /*02d0*/  @P0 IADD3 R9, PT, PT, R9, 0x1, RZ ;  /* 0x0000000109090810 */ /* 0x000fe40007ffe0ff */
[----:B------:R-:W-:Y:S02]  /*02e0*/  ISETP.GE.U32.AND P1, PT, R6, R3, PT ;  /* 0x000000030600720c */ /* 0x000fe40003f26070 */
[----:B------:R-:W2:Y:S11]  /*02f0*/  LDC.64 R6, c[0x0][0x388] ;  /* 0x0000e200ff067b82 */ /* 0x000eb60000000a00 */
[----:B------:R-:W-:-:S02]  /*0300*/  @P1 IADD3 R9, PT, PT, R9, 0x1, RZ ;  /* 0x0000000109091810 */ /* 0x000fc40007ffe0ff */
[----:B------:R-:W-:-:S04]  /*0310*/  @!P2 LOP3.LUT R9, RZ, R3, RZ, 0x33, !PT ;  /* 0x00000003ff09a212 */ /* 0x000fc800078e33ff */
[----:B------:R-:W-:-:S04]  /*0320*/  IADD3 R12, PT, PT, R8, R9, RZ ;  /* 0x00000009080c7210 */ /* 0x000fc80007ffe0ff */
[C---:B------:R-:W-:Y:S02]  /*0330*/  LOP3.LUT R8, R12.reuse, 0x3, RZ, 0xc0, !PT ;  /* 0x000000030c087812 */ /* 0x040fe400078ec0ff */
[----:B------:R-:W-:Y:S02]  /*0340*/  ISETP.GE.U32.AND P1, PT, R12, 0x3, PT ;  /* 0x000000030c00780c */ /* 0x000fe40003f26070 */
[----:B------:R-:W-:-:S13]  /*0350*/  ISETP.NE.AND P0, PT, R8, 0x3, PT ;  /* 0x000000030800780c */ /* 0x000fda0003f05270 */
[----:B01----:R-:W-:Y:S05]  /*0360*/  @!P0 BRA `(.L_x_3) ;  /* 0x0000000000508947 */ /* 0x003fea0003800000 */
[----:B------:R-:W0:Y:S01]  /*0370*/  LDC.64 R8, c[0x0][0x380] ;  /* 0x0000e000ff087b82 */ /* 0x000e220000000a00 */
[----:B------:R-:W-:-:S05]  /*0380*/  VIADD R12, R12, 0x1 ;  /* 0x000000010c0c7836 */ /* 0x000fca0000000000 */
[----:B------:R-:W-:Y:S02]  /*0390*/  LOP3.LUT R12, R12, 0x3, RZ, 0xc0, !PT ;  /* 0x000000030c0c7812 */ /* 0x000fe400078ec0ff */
[----:B------:R-:W1:Y:S02]  /*03a0*/  LDC.64 R10, c[0x0][0x388] ;  /* 0x0000e200ff0a7b82 */ /* 0x000e640000000a00 */
[----:B------:R-:W-:-:S07]  /*03b0*/  IADD3 R16, PT, PT, -R12, RZ, RZ ;  /* 0x000000ff0c107210 */ /* 0x000fce0007ffe1ff */
.L_x_4:
[----:B0-----:R-:W-:-:S04]  /*03c0*/  IMAD.WIDE R14, R2, 0x8, R8 ;  /* 0x00000008020e7825 */ /* 0x001fc800078e0208 */
[----:B-1-3--:R-:W-:Y:S02]  /*03d0*/  IMAD.WIDE R12, R2, 0x8, R10 ;  /* 0x00000008020c7825 */ /* 0x00afe400078e020a */
[----:B------:R-:W3:Y:S04]  /*03e0*/  LDG.E.64 R14, desc[UR4][R14.64] ;  /* 0x000000040e0e7981 */ /* 0x000ee8000c1e1b00 */
[----:B------:R-:W3:Y:S01]  /*03f0*/  LDG.E.64 R18, desc[UR4][R12.64] ;  /* 0x000000040c127981 */ /* 0x000ee2000c1e1b00 */
[----:B------:R-:W-:Y:S02]  /*0400*/  IADD3 R16, PT, PT, R16, 0x1, RZ ;  /* 0x0000000110107810 */ /* 0x000fe40007ffe0ff */
[----:B------:R-:W-:Y:S02]  /*0410*/  IADD3 R2, PT, PT, R3, R2, RZ ;  /* 0x0000000203027210 */ /* 0x000fe40007ffe0ff */
[----:B------:R-:W-:Y:S01]  /*0420*/  ISETP.NE.AND P0, PT, R16, RZ, PT ;  /* 0x000000ff1000720c */ /* 0x000fe20003f05270 */
[-C--:B---3--:R-:W-:Y:S01]  /*0430*/  FMUL R17, R15, R19.reuse ;  /* 0x000000130f117220 */ /* 0x088fe20000400000 */
[----:B------:R-:W-:-:S03]  /*0440*/  FMUL R20, R14, R19 ;  /* 0x000000130e147220 */ /* 0x000fc60000400000 */
[-C--:B------:R-:W-:Y:S01]  /*0450*/  FFMA R17, R14, R18.reuse, -R17 ;  /* 0x000000120e117223 */ /* 0x080fe20000000811 */
[----:B------:R-:W-:-:S03]  /*0460*/  FFMA R19, R15, R18, R20 ;  /* 0x000000120f137223 */ /* 0x000fc60000000014 */
[-C--:B------:R-:W-:Y:S01]  /*0470*/  FMUL R18, R17, R0.reuse ;  /* 0x0000000011127220 */ /* 0x080fe20000400000 */
[----:B------:R-:W-:-:S05]  /*0480*/  FMUL R19, R19, R0 ;  /* 0x0000000013137220 */ /* 0x000fca0000400000 */
[----:B------:R3:W-:Y:S01]  /*0490*/  STG.E.64 desc[UR4][R12.64], R18 ;  /* 0x000000120c007986 */ /* 0x0007e2000c101b04 */
[----:B------:R-:W-:Y:S05]  /*04a0*/  @P0 BRA `(.L_x_4) ;  /* 0xfffffffc00c40947 */ /* 0x000fea000383ffff */
.L_x_3:
[----:B------:R-:W-:Y:S05]  /*04b0*/  BSYNC.RECONVERGENT B0 ;  /* 0x0000000000007941 */ /* 0x000fea0003800200 */
.L_x_2:
[----:B------:R-:W-:Y:S05]  /*04c0*/  @!P1 EXIT ;  /* 0x000000000000994d */ /* 0x000fea0003800000 */
.L_x_5:
[----:B0-----:R-:W-:-:S04]  /*04d0*/  IMAD.WIDE R14, R2, 0x8, R4 ;  /* 0x00000008020e7825 */ /* 0x001fc800078e0204 */
[----:B--2---:R-:W-:Y:S01]  /*04e0*/  IMAD.WIDE R8, R2, 0x8, R6 ;  /* 0x0000000802087825 */ /* 0x004fe200078e0206 */
[----:B------:R-:W2:Y:S04]  /*04f0*/  LDG.E.64 R10, desc[UR4][R14.64] ;  /* 0x000000040e0a7981 */ /* 0x000ea8000c1e1b00 */
[----:B---3--:R-:W2:Y:S02]  /*0500*/  LDG.E.64 R12, desc[UR4][R8.64] ;  /* 0x00000004080c7981 */ /* 0x008ea4000c1e1b00 */
[-C--:B--2---:R-:W-:Y:S01]  /*0510*/  FMUL R17, R11, R13.reuse ;  /* 0x0000000d0b117220 */ /* 0x084fe20000400000 */
[----:B------:R-:W-:-:S03]  /*0520*/  FMUL R16, R10, R13 ;  /* 0x0000000d0a107220 */ /* 0x000fc60000400000 */
[-C--:B------:R-:W-:Y:S01]  /*0530*/  FFMA R17, R10, R12.reuse, -R17 ;  /* 0x0000000c0a117223 */ /* 0x080fe20000000811 */
[----:B------:R-:W-:Y:S01]  /*0540*/  FFMA R11, R11, R12, R16 ;  /* 0x0000000c0b0b7223 */ /* 0x000fe20000000010 */
[----:B------:R-:W-:-:S04]  /*0550*/  IMAD.WIDE R12, R3, 0x8, R14 ;  /* 0x00000008030c7825 */ /* 0x000fc800078e020e */
[-C--:B------:R-:W-:Y:S01]  /*0560*/  FMUL R18, R17, R0.reuse ;  /* 0x0000000011127220 */ /* 0x080fe20000400000 */
[----:B------:R-:W-:Y:S01]  /*0570*/  FMUL R19, R11, R0 ;  /* 0x000000000b137220 */ /* 0x000fe20000400000 */
[----:B------:R-:W-:-:S04]  /*0580*/  IMAD.WIDE R10, R3, 0x8, R8 ;  /* 0x00000008030a7825 */ /* 0x000fc800078e0208 */
[----:B------:R0:W-:Y:S04]  /*0590*/  STG.E.64 desc[UR4][R8.64], R18 ;  /* 0x0000001208007986 */ /* 0x0001e8000c101b04 */
[----:B------:R-:W2:Y:S04]  /*05a0*/  LDG.E.64 R14, desc[UR4][R12.64] ;  /* 0x000000040c0e7981 */ /* 0x000ea8000c1e1b00 */
[----:B------:R-:W2:Y:S02]  /*05b0*/  LDG.E.64 R16, desc[UR4][R10.64] ;  /* 0x000000040a107981 */ /* 0x000ea4000c1e1b00 */
        /* <DEDUP_REMOVED lines=9> */
[----:B0-----:R-:W2:Y:S04]  /*0650*/  LDG.E.64 R8, desc[UR4][R16.64] ;  /* 0x0000000410087981 */ /* 0x001ea8000c1e1b00 */
        /* <DEDUP_REMOVED lines=11> */
[----:B-1----:R-:W2:Y:S01]  /*0710*/  LDG.E.64 R10, desc[UR4][R8.64] ;  /* 0x00000004080a7981 */ /* 0x002ea2000c1e1b00 */
[----:B------:R-:W-:-:S04]  /*0720*/  LEA R2, R3, R2, 0x2 ;  /* 0x0000000203027211 */ /* 0x000fc800078e10ff */
[----:B------:R-:W-:Y:S01]  /*0730*/  ISETP.GE.AND P0, PT, R2, UR6, PT ;  /* 0x0000000602007c0c */ /* 0x000fe2000bf06270 */
[-C--:B--2---:R-:W-:Y:S01]  /*0740*/  FMUL R17, R13, R11.reuse ;  /* 0x0000000b0d117220 */ /* 0x084fe20000400000 */
[----:B------:R-:W-:-:S03]  /*0750*/  FMUL R16, R12, R11 ;  /* 0x0000000b0c107220 */ /* 0x000fc60000400000 */
[-C--:B------:R-:W-:Y:S01]  /*0760*/  FFMA R17, R12, R10.reuse, -R17 ;  /* 0x0000000a0c117223 */ /* 0x080fe20000000811 */
[----:B------:R-:W-:-:S03]  /*0770*/  FFMA R11, R13, R10, R16 ;  /* 0x0000000a0d0b7223 */ /* 0x000fc60000000010 */
[-C--:B------:R-:W-:Y:S01]  /*0780*/  FMUL R10, R17, R0.reuse ;  /* 0x00000000110a7220 */ /* 0x080fe20000400000 */
[----:B------:R-:W-:-:S05]  /*0790*/  FMUL R11, R11, R0 ;  /* 0x000000000b0b7220 */ /* 0x000fca0000400000 */
[----:B------:R0:W-:Y:S01]  /*07a0*/  STG.E.64 desc[UR4][R8.64], R10 ;  /* 0x0000000a08007986 */ /* 0x0001e2000c101b04 */
[----:B------:R-:W-:Y:S05]  /*07b0*/  @!P0 BRA `(.L_x_5) ;  /* 0xfffffffc00448947 */ /* 0x000fea000383ffff */
[----:B------:R-:W-:Y:S05]  /*07c0*/  EXIT ;  /* 0x000000000000794d */ /* 0x000fea0003800000 */
        .weak           $__internal_0_$__cuda_sm20_rcp_rn_f32_slowpath
        .type           $__internal_0_$__cuda_sm20_rcp_rn_f32_slowpath,@function
        .size           $__internal_0_$__cuda_sm20_rcp_rn_f32_slowpath,(.L_x_27 - $__internal_0_$__cuda_sm20_rcp_rn_f32_slowpath)
$__internal_0_$__cuda_sm20_rcp_rn_f32_slowpath:
[----:B------:R-:W-:-:S05]  /*07d0*/  IMAD.SHL.U32 R5, R0, 0x2, RZ ;  /* 0x0000000200057824 */ /* 0x000fca00078e00ff */
[----:B------:R-:W-:-:S04]  /*07e0*/  SHF.R.U32.HI R5, RZ, 0x18, R5 ;  /* 0x00000018ff057819 */ /* 0x000fc80000011605 */
[----:B------:R-:W-:-:S13]  /*07f0*/  ISETP.NE.U32.AND P0, PT, R5, RZ, PT ;  /* 0x000000ff0500720c */ /* 0x000fda0003f05070 */
[----:B------:R-:W-:Y:S05]  /*0800*/  @P0 BRA `(.L_x_6) ;  /* 0x00000000002c0947 */ /* 0x000fea0003800000 */
[----:B------:R-:W-:-:S04]  /*0810*/  SHF.L.U32 R5, R0, 0x1, RZ ;  /* 0x0000000100057819 */ /* 0x000fc800000006ff */
[----:B------:R-:W-:-:S13]  /*0820*/  ISETP.NE.AND P0, PT, R5, RZ, PT ;  /* 0x000000ff0500720c */ /* 0x000fda0003f05270 */
[----:B------:R2:W3:Y:S01]  /*0830*/  @!P0 MUFU.RCP R5, R0 ;  /* 0x0000000000058308 */ /* 0x0004e20000001000 */
[----:B------:R-:W-:Y:S05]  /*0840*/  @!P0 BRA `(.L_x_7) ;  /* 0x0000000000a48947 */ /* 0x000fea0003800000 */
[----:B------:R-:W-:-:S04]  /*0850*/  FFMA R6, R0, 1.84467440737095516160e+19, RZ ;  /* 0x5f80000000067823 */ /* 0x000fc800000000ff */
[----:B---3--:R-:W2:Y:S02]  /*0860*/  MUFU.RCP R5, R6 ;  /* 0x0000000600057308 */ /* 0x008ea40000001000 */
[----:B--2---:R-:W-:-:S04]  /*0870*/  FFMA R0, R6, R5, -1 ;  /* 0xbf80000006007423 */ /* 0x004fc80000000005 */
[----:B------:R-:W-:-:S04]  /*0880*/  FADD.FTZ R0, -R0, -RZ ;  /* 0x800000ff00007221 */ /* 0x000fc80000010100 */
[----:B------:R-:W-:-:S04]  /*0890*/  FFMA R0, R5, R0, R5 ;  /* 0x0000000005007223 */ /* 0x000fc80000000005 */
[----:B------:R-:W-:Y:S01]  /*08a0*/  FFMA R5, R0, 1.84467440737095516160e+19, RZ ;  /* 0x5f80000000057823 */ /* 0x000fe200000000ff */
[----:B------:R-:W-:Y:S06]  /*08b0*/  BRA `(.L_x_7) ;  /* 0x0000000000887947 */ /* 0x000fec0003800000 */
.L_x_6:
[----:B------:R-:W-:-:S04]  /*08c0*/  IADD3 R6, PT, PT, R5, -0xfd, RZ ;  /* 0xffffff0305067810 */ /* 0x000fc80007ffe0ff */
[----:B------:R-:W-:-:S13]  /*08d0*/  ISETP.GT.U32.AND P0, PT, R6, 0x1, PT ;  /* 0x000000010600780c */ /* 0x000fda0003f04070 */
[----:B------:R-:W-:Y:S05]  /*08e0*/  @P0 BRA `(.L_x_8) ;  /* 0x0000000000780947 */ /* 0x000fea0003800000 */
[----:B------:R-:W-:Y:S02]  /*08f0*/  LOP3.LUT R7, R0, 0x7fffff, RZ, 0xc0, !PT ;  /* 0x007fffff00077812 */ /* 0x000fe400078ec0ff */
[----:B------:R-:W-:Y:S02]  /*0900*/  MOV R11, 0x3 ;  /* 0x00000003000b7802 */ /* 0x000fe40000000f00 */
[----:B------:R-:W-:Y:S02]  /*0910*/  LOP3.LUT R7, R7, 0x3f800000, RZ, 0xfc, !PT ;  /* 0x3f80000007077812 */ /* 0x000fe400078efcff */
[----:B------:R-:W-:Y:S02]  /*0920*/  SHF.L.U32 R12, R11, R6, RZ ;  /* 0x000000060b0c7219 */ /* 0x000fe400000006ff */
[----:B------:R-:W0:Y:S02]  /*0930*/  MUFU.RCP R8, R7 ;  /* 0x0000000700087308 */ /* 0x000e240000001000 */
[----:B0-----:R-:W-:-:S04]  /*0940*/  FFMA R9, R7, R8, -1 ;  /* 0xbf80000007097423 */ /* 0x001fc80000000008 */
[----:B------:R-:W-:-:S04]  /*0950*/  FADD.FTZ R9, -R9, -RZ ;  /* 0x800000ff09097221 */ /* 0x000fc80000010100 */
[CCC-:B------:R-:W-:Y:S01]  /*0960*/  FFMA.RM R10, R8.reuse, R9.reuse, R8.reuse ;  /* 0x00000009080a7223 */ /* 0x1c0fe20000004008 */
[----:B------:R-:W-:-:S04]  /*0970*/  FFMA.RP R9, R8, R9, R8 ;  /* 0x0000000908097223 */ /* 0x000fc80000008008 */
[C---:B------:R-:W-:Y:S02]  /*0980*/  LOP3.LUT R8, R10.reuse, 0x7fffff, RZ, 0xc0, !PT ;  /* 0x007fffff0a087812 */ /* 0x040fe400078ec0ff */
[----:B------:R-:W-:Y:S02]  /*0990*/  FSETP.NEU.FTZ.AND P0, PT, R10, R9, PT ;  /* 0x000000090a00720b */ /* 0x000fe40003f1d000 */
[----:B------:R-:W-:Y:S02]  /*09a0*/  LOP3.LUT R9, R8, 0x800000, RZ, 0xfc, !PT ;  /* 0x0080000008097812 */ /* 0x000fe400078efcff */
[----:B------:R-:W-:Y:S02]  /*09b0*/  SEL R8, RZ, 0xffffffff, !P0 ;  /* 0xffffffffff087807 */ /* 0x000fe40004000000 */
[----:B------:R-:W-:Y:S02]  /*09c0*/  LOP3.LUT R7, R12, R9, RZ, 0xc0, !PT ;  /* 0x000000090c077212 */ /* 0x000fe400078ec0ff */
[----:B------:R-:W-:-:S02]  /*09d0*/  IADD3 R8, PT, PT, -R8, RZ, RZ ;  /* 0x000000ff08087210 */ /* 0x000fc40007ffe1ff */
[-C--:B------:R-:W-:Y:S02]  /*09e0*/  SHF.R.U32.HI R7, RZ, R6.reuse, R7 ;  /* 0x00000006ff077219 */ /* 0x080fe40000011607 */
[----:B------:R-:W-:Y:S02]  /*09f0*/  LOP3.LUT P1, RZ, R8, R6, R9, 0xf8, !PT ;  /* 0x0000000608ff7212 */ /* 0x000fe4000782f809 */
[C---:B------:R-:W-:Y:S02]  /*0a00*/  LOP3.LUT P0, RZ, R7.reuse, 0x1, RZ, 0xc0, !PT ;  /* 0x0000000107ff7812 */ /* 0x040fe4000780c0ff */
[----:B------:R-:W-:-:S04]  /*0a10*/  LOP3.LUT P2, RZ, R7, 0x2, RZ, 0xc0, !PT ;  /* 0x0000000207ff7812 */ /* 0x000fc8000784c0ff */
[----:B------:R-:W-:Y:S02]  /*0a20*/  PLOP3.LUT P0, PT, P0, P1, P2, 0xe0, 0x0 ;  /* 0x000000000000781c */ /* 0x000fe40000703c20 */
[----:B------:R-:W-:Y:S02]  /*0a30*/  LOP3.LUT P1, RZ, R0, 0x7fffff, RZ, 0xc0, !PT ;  /* 0x007fffff00ff7812 */ /* 0x000fe4000782c0ff */
[----:B------:R-:W-:-:S05]  /*0a40*/  SEL R6, RZ, 0x1, !P0 ;  /* 0x00000001ff067807 */ /* 0x000fca0004000000 */
[----:B------:R-:W-:-:S05]  /*0a50*/  IMAD.MOV R6, RZ, RZ, -R6 ;  /* 0x000000ffff067224 */ /* 0x000fca00078e0a06 */
[----:B------:R-:W-:Y:S02]  /*0a60*/  ISETP.GE.AND P0, PT, R6, RZ, PT ;  /* 0x000000ff0600720c */ /* 0x000fe40003f06270 */
[----:B------:R-:W-:-:S04]  /*0a70*/  IADD3 R6, PT, PT, R5, -0xfc, RZ ;  /* 0xffffff0405067810 */ /* 0x000fc80007ffe0ff */
[----:B------:R-:W-:-:S07]  /*0a80*/  SHF.R.U32.HI R5, RZ, R6, R9 ;  /* 0x00000006ff057219 */ /* 0x000fce0000011609 */
[----:B------:R-:W-:-:S04]  /*0a90*/  @!P0 IADD3 R5, PT, PT, R5, 0x1, RZ ;  /* 0x0000000105058810 */ /* 0x000fc80007ffe0ff */
[----:B------:R-:W-:-:S04]  /*0aa0*/  @!P1 SHF.L.U32 R5, R5, 0x1, RZ ;  /* 0x0000000105059819 */ /* 0x000fc800000006ff */
[----:B------:R-:W-:Y:S01]  /*0ab0*/  LOP3.LUT R5, R5, 0x80000000, R0, 0xf8, !PT ;  /* 0x8000000005057812 */ /* 0x000fe200078ef800 */
[----:B------:R-:W-:Y:S06]  /*0ac0*/  BRA `(.L_x_7) ;  /* 0x0000000000047947 */ /* 0x000fec0003800000 */
.L_x_8:
[----:B------:R0:W1:Y:S02]  /*0ad0*/  MUFU.RCP R5, R0 ;  /* 0x0000000000057308 */ /* 0x0000640000001000 */
.L_x_7:
[----:B0123--:R-:W-:Y:S01]  /*0ae0*/  MOV R0, R5 ;  /* 0x0000000500007202 */ /* 0x00ffe20000000f00 */
[----:B------:R-:W-:-:S04]  /*0af0*/  HFMA2 R5, -RZ, RZ, 0, 0 ;  /* 0x00000000ff057431 */ /* 0x000fc800000001ff */
[----:B------:R-:W-:Y:S05]  /*0b00*/  RET.REL.NODEC R4 `(_Z24RealPointwiseMulAndScaleP6float2S0_i) ;  /* 0xfffffff4043c7950 */ /* 0x000fea0003c3ffff */
.L_x_9:
[----:B------:R-:W-:-:S00]  /*0b10*/  BRA `(.L_x_9) ;  /* 0xfffffffc00fc7947 */ /* 0x000fc0000383ffff */
[----:B------:R-:W-:-:S00]  /*0b20*/  NOP ;  /* 0x0000000000007918 */ /* 0x000fc00000000000 */
        /* <DEDUP_REMOVED lines=13> */
.L_x_27:


//--------------------- .text._Z11scaleResultiP6float2 --------------------------
	.section	.text._Z11scaleResultiP6float2,"ax",@progbits
	.align	128
        .global         _Z11scaleResultiP6float2
        .type           _Z11scaleResultiP6float2,@function
        .size           _Z11scaleResultiP6float2,(.L_x_28 - _Z11scaleResultiP6float2)
        .other          _Z11scaleResultiP6float2,@"STO_CUDA_ENTRY STV_DEFAULT"
_Z11scaleResultiP6float2:
.text._Z11scaleResultiP6float2:
[----:B------:R-:W-:Y:S01]  /*0000*/  LDC R1, c[0x0][0x37c] ;  /* 0x0000df00ff017b82 */ /* 0x000fe20000000800 */
[----:B------:R-:W0:Y:S07]  /*0010*/  S2R R0, SR_TID.X ;  /* 0x0000000000007919 */ /* 0x000e2e0000002100 */
[----:B------:R-:W0:Y:S01]  /*0020*/  S2UR UR4, SR_CTAID.X ;  /* 0x00000000000479c3 */ /* 0x000e220000002500 */
[----:B------:R-:W1:Y:S07]  /*0030*/  LDCU UR6, c[0x0][0x380] ;  /* 0x00007000ff0677ac */ /* 0x000e6e0008000800 */
[----:B------:R-:W0:Y:S02]  /*0040*/  LDC R3, c[0x0][0x360] ;  /* 0x0000d800ff037b82 */ /* 0x000e240000000800 */
[----:B0-----:R-:W-:-:S05]  /*0050*/  IMAD R3, R3, UR4, R0 ;  /* 0x0000000403037c24 */ /* 0x001fca000f8e0200 */
[----:B-1----:R-:W-:-:S13]  /*0060*/  ISETP.GE.AND P0, PT, R3, UR6, PT ;  /* 0x0000000603007c0c */ /* 0x002fda000bf06270 */
[----:B------:R-:W-:Y:S05]  /*0070*/  @P0 EXIT ;  /* 0x000000000000094d */ /* 0x000fea0003800000 */
[----:B------:R-:W0:Y:S01]  /*0080*/  LDC.64 R6, c[0x0][0x388] ;  /* 0x0000e200ff067b82 */ /* 0x000e220000000a00 */
[----:B------:R-:W1:Y:S01]  /*0090*/  LDCU.64 UR4, c[0x0][0x358] ;  /* 0x00006b00ff0477ac */ /* 0x000e620008000a00 */
[----:B0-----:R-:W-:-:S05]  /*00a0*/  IMAD.WIDE R6, R3, 0x8, R6 ;  /* 0x0000000803067825 */ /* 0x001fca00078e0206 */
[----:B-1----:R-:W2:Y:S01]  /*00b0*/  LDG.E.64 R2, desc[UR4][R6.64] ;  /* 0x0000000406027981 */ /* 0x002ea2000c1e1b00 */
[----:B------:R-:W-:Y:S01]  /*00c0*/  I2FP.F32.S32 R8, UR6 ;  /* 0x0000000600087c45 */ /* 0x000fe20008201400 */
[----:B------:R-:W-:Y:S03]  /*00d0*/  BSSY.RECONVERGENT B0, `(.L_x_10) ;  /* 0x000000d000007945 */ /* 0x000fe60003800200 */
[----:B------:R-:W0:Y:S02]  /*00e0*/  MUFU.RCP R5, R8 ;  /* 0x0000000800057308 */ /* 0x000e240000001000 */
[----:B0-----:R-:W-:-:S04]  /*00f0*/  FFMA R0, -R8, R5, 1 ;  /* 0x3f80000008007423 */ /* 0x001fc80000000105 */
[----:B------:R-:W-:Y:S02]  /*0100*/  FFMA R5, R5, R0, R5 ;  /* 0x0000000005057223 */ /* 0x000fe40000000005 */
[----:B--2---:R-:W0:Y:S02]  /*0110*/  FCHK P0, R2, R8 ;  /* 0x0000000802007302 */ /* 0x004e240000000000 */
[----:B------:R-:W-:-:S04]  /*0120*/  FFMA R4, R2, R5, RZ ;  /* 0x0000000502047223 */ /* 0x000fc800000000ff */
[----:B------:R-:W-:-:S04]  /*0130*/  FFMA R0, -R8, R4, R2 ;  /* 0x0000000408007223 */ /* 0x000fc80000000102 */
[----:B------:R-:W-:Y:S01]  /*0140*/  FFMA R4, R5, R0, R4 ;  /* 0x0000000005047223 */ /* 0x000fe20000000004 */
[----:B0-----:R-:W-:Y:S06]  /*0150*/  @!P0 BRA `(.L_x_11) ;  /* 0x0000000000108947 */ /* 0x001fec0003800000 */
[----:B------:R-:W-:Y:S01]  /*0160*/  IMAD.MOV.U32 R5, RZ, RZ, R8 ;  /* 0x000000ffff057224 */ /* 0x000fe200078e0008 */
[----:B------:R-:W-:-:S07]  /*0170*/  MOV R10, 0x190 ;  /* 0x00000190000a7802 */ /* 0x000fce0000000f00 */
[----:B------:R-:W-:Y:S05]  /*0180*/  CALL.REL.NOINC `($__internal_1_$__cuda_sm3x_div_rn_noftz_f32_slowpath) ;  /* 0x00000000004c7944 */ /* 0x000fea0003c00000 */
[----:B------:R-:W-:-:S07]  /*0190*/  IMAD.MOV.U32 R4, RZ, RZ, R0 ;  /* 0x000000ffff047224 */ /* 0x000fce00078e0000 */
.L_x_11:
[----:B------:R-:W-:Y:S05]  /*01a0*/  BSYNC.RECONVERGENT B0 ;  /* 0x0000000000007941 */ /* 0x000fea0003800200 */
.L_x_10:
[----:B------:R-:W0:Y:S01]  /*01b0*/  MUFU.RCP R5, R8 ;  /* 0x0000000800057308 */ /* 0x000e220000001000 */
[----:B------:R-:W-:Y:S07]  /*01c0*/  BSSY.RECONVERGENT B0, `(.L_x_12) ;  /* 0x000000d000007945 */ /* 0x000fee0003800200 */
[----:B------:R-:W1:Y:S01]  /*01d0*/  FCHK P0, R3, R8 ;  /* 0x0000000803007302 */ /* 0x000e620000000000 */
[----:B0-----:R-:W-:-:S04]  /*01e0*/  FFMA R0, -R8, R5, 1 ;  /* 0x3f80000008007423 */ /* 0x001fc80000000105 */
[----:B------:R-:W-:-:S04]  /*01f0*/  FFMA R2, R5, R0, R5 ;  /* 0x0000000005027223 */ /* 0x000fc80000000005 */
[----:B------:R-:W-:-:S04]  /*0200*/  FFMA R5, R3, R2, RZ ;  /* 0x0000000203057223 */ /* 0x000fc800000000ff */
[----:B------:R-:W-:-:S04]  /*0210*/  FFMA R0, -R8, R5, R3 ;  /* 0x0000000508007223 */ /* 0x000fc80000000103 */
[----:B------:R-:W-:Y:S01]  /*0220*/  FFMA R5, R2, R0, R5 ;  /* 0x0000000002057223 */ /* 0x000fe20000000005 */
[----:B-1----:R-:W-:Y:S06]  /*0230*/  @!P0 BRA `(.L_x_13) ;  /* 0x0000000000148947 */ /* 0x002fec0003800000 */
[----:B------:R-:W-:Y:S01]  /*0240*/  IMAD.MOV.U32 R2, RZ, RZ, R3 ;  /* 0x000000ffff027224 */ /* 0x000fe200078e0003 */
[----:B------:R-:W-:Y:S01]  /*0250*/  MOV R10, 0x280 ;  /* 0x00000280000a7802 */ /* 0x000fe20000000f00 */
[----:B------:R-:W-:-:S07]  /*0260*/  IMAD.MOV.U32 R5, RZ, RZ, R8 ;  /* 0x000000ffff057224 */ /* 0x000fce00078e0008 */
[----:B------:R-:W-:Y:S05]  /*0270*/  CALL.REL.NOINC `($__internal_1_$__cuda_sm3x_div_rn_noftz_f32_slowpath) ;  /* 0x0000000000107944 */ /* 0x000fea0003c00000 */
[----:B------:R-:W-:-:S07]  /*0280*/  IMAD.MOV.U32 R5, RZ, RZ, R0 ;  /* 0x000000ffff057224 */ /* 0x000fce00078e0000 */
.L_x_13:
[----:B------:R-:W-:Y:S05]  /*0290*/  BSYNC.RECONVERGENT B0 ;  /* 0x0000000000007941 */ /* 0x000fea0003800200 */
.L_x_12:
[----:B------:R-:W-:Y:S01]  /*02a0*/  STG.E.64 desc[UR4][R6.64], R4 ;  /* 0x0000000406007986 */ /* 0x000fe2000c101b04 */
[----:B------:R-:W-:Y:S05]  /*02b0*/  EXIT ;  /* 0x000000000000794d */ /* 0x000fea0003800000 */
        .weak           $__internal_1_$__cuda_sm3x_div_rn_noftz_f32_slowpath
        .type           $__internal_1_$__cuda_sm3x_div_rn_noftz_f32_slowpath,@function
        .size           $__internal_1_$__cuda_sm3x_div_rn_noftz_f32_slowpath,(.L_x_28 - $__internal_1_$__cuda_sm3x_div_rn_noftz_f32_slowpath)
$__internal_1_$__cuda_sm3x_div_rn_noftz_f32_slowpath:
[----:B------:R-:W-:Y:S01]  /*02c0*/  SHF.R.U32.HI R9, RZ, 0x17, R5 ;  /* 0x00000017ff097819 */ /* 0x000fe20000011605 */
[----:B------:R-:W-:Y:S01]  /*02d0*/  BSSY.RECONVERGENT B1, `(.L_x_14) ;  /* 0x0000062000017945 */ /* 0x000fe20003800200 */
[----:B------:R-:W-:Y:S02]  /*02e0*/  SHF.R.U32.HI R0, RZ, 0x17, R2 ;  /* 0x00000017ff007819 */ /* 0x000fe40000011602 */
[----:B------:R-:W-:Y:S02]  /*02f0*/  LOP3.LUT R16, R9, 0xff, RZ, 0xc0, !PT ;  /* 0x000000ff09107812 */ /* 0x000fe400078ec0ff */
[----:B------:R-:W-:-:S03]  /*0300*/  LOP3.LUT R14, R0, 0xff, RZ, 0xc0, !PT ;  /* 0x000000ff000e7812 */ /* 0x000fc600078ec0ff */
[----:B------:R-:W-:Y:S02]  /*0310*/  VIADD R11, R16, 0xffffffff ;  /* 0xffffffff100b7836 */ /* 0x000fe40000000000 */
[----:B------:R-:W-:-:S03]  /*0320*/  VIADD R0, R14, 0xffffffff ;  /* 0xffffffff0e007836 */ /* 0x000fc60000000000 */
[----:B------:R-:W-:-:S04]  /*0330*/  ISETP.GT.U32.AND P0, PT, R11, 0xfd, PT ;  /* 0x000000fd0b00780c */ /* 0x000fc80003f04070 */
[----:B------:R-:W-:-:S13]  /*0340*/  ISETP.GT.U32.OR P0, PT, R0, 0xfd, P0 ;  /* 0x000000fd0000780c */ /* 0x000fda0000704470 */
[----:B------:R-:W-:Y:S01]  /*0350*/  @!P0 IMAD.MOV.U32 R9, RZ, RZ, RZ ;  /* 0x000000ffff098224 */ /* 0x000fe200078e00ff */
[----:B------:R-:W-:Y:S06]  /*0360*/  @!P0 BRA `(.L_x_15) ;  /* 0x00000000005c8947 */ /* 0x000fec0003800000 */
[----:B------:R-:W-:Y:S02]  /*0370*/  FSETP.GTU.FTZ.AND P0, PT, |R2|, +INF , PT ;  /* 0x7f8000000200780b */ /* 0x000fe40003f1c200 */
[----:B------:R-:W-:-:S04]  /*0380*/  FSETP.GTU.FTZ.AND P1, PT, |R5|, +INF , PT ;  /* 0x7f8000000500780b */ /* 0x000fc80003f3c200 */
[----:B------:R-:W-:-:S13]  /*0390*/  PLOP3.LUT P0, PT, P0, P1, PT, 0xf8, 0x8f ;  /* 0x00000000008f781c */ /* 0x000fda0000703f70 */
[----:B------:R-:W-:Y:S05]  /*03a0*/  @P0 BRA `(.L_x_16) ;  /* 0x00000004004c0947 */ /* 0x000fea0003800000 */
[----:B------:R-:W-:-:S13]  /*03b0*/  LOP3.LUT P0, RZ, R5, 0x7fffffff, R2, 0xc8, !PT ;  /* 0x7fffffff05ff7812 */ /* 0x000fda000780c802 */
[----:B------:R-:W-:Y:S05]  /*03c0*/  @!P0 BRA `(.L_x_17) ;  /* 0x00000004003c8947 */ /* 0x000fea0003800000 */
[C---:B------:R-:W-:Y:S02]  /*03d0*/  FSETP.NEU.FTZ.AND P2, PT, |R2|.reuse, +INF , PT ;  /* 0x7f8000000200780b */ /* 0x040fe40003f5d200 */
[----:B------:R-:W-:Y:S02]  /*03e0*/  FSETP.NEU.FTZ.AND P1, PT, |R5|, +INF , PT ;  /* 0x7f8000000500780b */ /* 0x000fe40003f3d200 */
[----:B------:R-:W-:-:S11]  /*03f0*/  FSETP.NEU.FTZ.AND P0, PT, |R2|, +INF , PT ;  /* 0x7f8000000200780b */ /* 0x000fd60003f1d200 */
[----:B------:R-:W-:Y:S05]  /*0400*/  @!P1 BRA !P2, `(.L_x_17) ;  /* 0x00000004002c9947 */ /* 0x000fea0005000000 */
[----:B------:R-:W-:-:S04]  /*0410*/  LOP3.LUT P2, RZ, R2, 0x7fffffff, RZ, 0xc0, !PT ;  /* 0x7fffffff02ff7812 */ /* 0x000fc8000784c0ff */
[----:B------:R-:W-:-:S13]  /*0420*/  PLOP3.LUT P1, PT, P1, P2, PT, 0x2f, 0xf2 ;  /* 0x0000000000f2781c */ /* 0x000fda0000f24577 */
[----:B------:R-:W-:Y:S05]  /*0430*/  @P1 BRA `(.L_x_18) ;  /* 0x0000000400181947 */ /* 0x000fea0003800000 */
[----:B------:R-:W-:-:S04]  /*0440*/  LOP3.LUT P1, RZ, R5, 0x7fffffff, RZ, 0xc0, !PT ;  /* 0x7fffffff05ff7812 */ /* 0x000fc8000782c0ff */
[----:B------:R-:W-:-:S13]  /*0450*/  PLOP3.LUT P0, PT, P0, P1, PT, 0x2f, 0xf2 ;  /* 0x0000000000f2781c */ /* 0x000fda0000702577 */
[----:B------:R-:W-:Y:S05]  /*0460*/  @P0 BRA `(.L_x_19) ;  /* 0x0000000400000947 */ /* 0x000fea0003800000 */
[----:B------:R-:W-:Y:S02]  /*0470*/  ISETP.GE.AND P0, PT, R0, RZ, PT ;  /* 0x000000ff0000720c */ /* 0x000fe40003f06270 */
[----:B------:R-:W-:-:S11]  /*0480*/  ISETP.GE.AND P1, PT, R11, RZ, PT ;  /* 0x000000ff0b00720c */ /* 0x000fd60003f26270 */
[----:B------:R-:W-:Y:S02]  /*0490*/  @P0 IMAD.MOV.U32 R9, RZ, RZ, RZ ;  /* 0x000000ffff090224 */ /* 0x000fe400078e00ff */
[----:B------:R-:W-:Y:S01]  /*04a0*/  @!P0 FFMA R2, R2, 1.84467440737095516160e+19, RZ ;  /* 0x5f80000002028823 */ /* 0x000fe200000000ff */
[----:B------:R-:W-:Y:S02]  /*04b0*/  @!P0 IMAD.MOV.U32 R9, RZ, RZ, -0x40 ;  /* 0xffffffc0ff098424 */ /* 0x000fe400078e00ff */
[----:B------:R-:W-:Y:S02]  /*04c0*/  @!P1 FFMA R5, R5, 1.84467440737095516160e+19, RZ ;  /* 0x5f80000005059823 */ /* 0x000fe400000000ff */
[----:B------:R-:W-:-:S07]  /*04d0*/  @!P1 VIADD R9, R9, 0x40 ;  /* 0x0000004009099836 */ /* 0x000fce0000000000 */
.L_x_15:
[----:B------:R-:W-:Y:S01]  /*04e0*/  LEA R0, R16, 0xc0800000, 0x17 ;  /* 0xc080000010007811 */ /* 0x000fe200078eb8ff */
[----:B------:R-:W-:Y:S04]  /*04f0*/  BSSY.RECONVERGENT B2, `(.L_x_20) ;  /* 0x0000036000027945 */ /* 0x000fe80003800200 */
[----:B------:R-:W-:Y:S02]  /*0500*/  IMAD.IADD R11, R5, 0x1, -R0 ;  /* 0x00000001050b7824 */ /* 0x000fe400078e0a00 */
[----:B------:R-:W-:Y:S02]  /*0510*/  VIADD R5, R14, 0xffffff81 ;  /* 0xffffff810e057836 */ /* 0x000fe40000000000 */
[----:B------:R-:W0:Y:S01]  /*0520*/  MUFU.RCP R12, R11 ;  /* 0x0000000b000c7308 */ /* 0x000e220000001000 */
[----:B------:R-:W-:Y:S01]  /*0530*/  FADD.FTZ R13, -R11, -RZ ;  /* 0x800000ff0b0d7221 */ /* 0x000fe20000010100 */
[----:B------:R-:W-:-:S03]  /*0540*/  IMAD R0, R5, -0x800000, R2 ;  /* 0xff80000005007824 */ /* 0x000fc600078e0202 */
[----:B0-----:R-:W-:-:S04]  /*0550*/  FFMA R15, R12, R13, 1 ;  /* 0x3f8000000c0f7423 */ /* 0x001fc8000000000d */
[----:B------:R-:W-:Y:S01]  /*0560*/  FFMA R17, R12, R15, R12 ;  /* 0x0000000f0c117223 */ /* 0x000fe2000000000c */
[----:B------:R-:W-:-:S03]  /*0570*/  IADD3 R12, PT, PT, R5, 0x7f, -R16 ;  /* 0x0000007f050c7810 */ /* 0x000fc60007ffe810 */
[----:B------:R-:W-:Y:S02]  /*0580*/  FFMA R2, R0, R17, RZ ;  /* 0x0000001100027223 */ /* 0x000fe400000000ff */
[----:B------:R-:W-:Y:S02]  /*0590*/  IMAD.IADD R9, R12, 0x1, R9 ;  /* 0x000000010c097824 */ /* 0x000fe400078e0209 */
[----:B------:R-:W-:-:S04]  /*05a0*/  FFMA R15, R13, R2, R0 ;  /* 0x000000020d0f7223 */ /* 0x000fc80000000000 */
[----:B------:R-:W-:-:S04]  /*05b0*/  FFMA R14, R17, R15, R2 ;  /* 0x0000000f110e7223 */ /* 0x000fc80000000002 */
[----:B------:R-:W-:-:S04]  /*05c0*/  FFMA R13, R13, R14, R0 ;  /* 0x0000000e0d0d7223 */ /* 0x000fc80000000000 */
[----:B------:R-:W-:-:S05]  /*05d0*/  FFMA R0, R17, R13, R14 ;  /* 0x0000000d11007223 */ /* 0x000fca000000000e */
[----:B------:R-:W-:-:S04]  /*05e0*/  SHF.R.U32.HI R2, RZ, 0x17, R0 ;  /* 0x00000017ff027819 */ /* 0x000fc80000011600 */
[----:B------:R-:W-:-:S05]  /*05f0*/  LOP3.LUT R2, R2, 0xff, RZ, 0xc0, !PT ;  /* 0x000000ff02027812 */ /* 0x000fca00078ec0ff */
[----:B------:R-:W-:-:S04]  /*0600*/  IMAD.IADD R11, R2, 0x1, R9 ;  /* 0x00000001020b7824 */ /* 0x000fc800078e0209 */
[----:B------:R-:W-:-:S05]  /*0610*/  VIADD R2, R11, 0xffffffff ;  /* 0xffffffff0b027836 */ /* 0x000fca0000000000 */
[----:B------:R-:W-:-:S13]  /*0620*/  ISETP.GE.U32.AND P0, PT, R2, 0xfe, PT ;  /* 0x000000fe0200780c */ /* 0x000fda0003f06070 */
[----:B------:R-:W-:Y:S05]  /*0630*/  @!P0 BRA `(.L_x_21) ;  /* 0x0000000000808947 */ /* 0x000fea0003800000 */
[----:B------:R-:W-:-:S13]  /*0640*/  ISETP.GT.AND P0, PT, R11, 0xfe, PT ;  /* 0x000000fe0b00780c */ /* 0x000fda0003f04270 */
[----:B------:R-:W-:Y:S05]  /*0650*/  @P0 BRA `(.L_x_22) ;  /* 0x00000000006c0947 */ /* 0x000fea0003800000 */
[----:B------:R-:W-:-:S13]  /*0660*/  ISETP.GE.AND P0, PT, R11, 0x1, PT ;  /* 0x000000010b00780c */ /* 0x000fda0003f06270 */
[----:B------:R-:W-:Y:S05]  /*0670*/  @P0 BRA `(.L_x_23) ;  /* 0x0000000000740947 */ /* 0x000fea0003800000 */
[----:B------:R-:W-:Y:S02]  /*0680*/  ISETP.GE.AND P0, PT, R11, -0x18, PT ;  /* 0xffffffe80b00780c */ /* 0x000fe40003f06270 */
[----:B------:R-:W-:-:S11]  /*0690*/  LOP3.LUT R0, R0, 0x80000000, RZ, 0xc0, !PT ;  /* 0x8000000000007812 */ /* 0x000fd600078ec0ff */
[----:B------:R-:W-:Y:S05]  /*06a0*/  @!P0 BRA `(.L_x_23) ;  /* 0x0000000000688947 */ /* 0x000fea0003800000 */
[-CC-:B------:R-:W-:Y:S01]  /*06b0*/  FFMA.RZ R2, R17, R13.reuse, R14.reuse ;  /* 0x0000000d11027223 */ /* 0x180fe2000000c00e */
[----:B------:R-:W-:Y:S02]  /*06c0*/  VIADD R12, R11, 0x20 ;  /* 0x000000200b0c7836 */ /* 0x000fe40000000000 */
[-CC-:B------:R-:W-:Y:S01]  /*06d0*/  FFMA.RM R5, R17, R13.reuse, R14.reuse ;  /* 0x0000000d11057223 */ /* 0x180fe2000000400e */
[----:B------:R-:W-:Y:S02]  /*06e0*/  ISETP.NE.AND P2, PT, R11, RZ, PT ;  /* 0x000000ff0b00720c */ /* 0x000fe40003f45270 */
[----:B------:R-:W-:Y:S01]  /*06f0*/  LOP3.LUT R9, R2, 0x7fffff, RZ, 0xc0, !PT ;  /* 0x007fffff02097812 */ /* 0x000fe200078ec0ff */
[----:B------:R-:W-:Y:S01]  /*0700*/  FFMA.RP R2, R17, R13, R14 ;  /* 0x0000000d11027223 */ /* 0x000fe2000000800e */
[----:B------:R-:W-:Y:S01]  /*0710*/  ISETP.NE.AND P1, PT, R11, RZ, PT ;  /* 0x000000ff0b00720c */ /* 0x000fe20003f25270 */
[----:B------:R-:W-:Y:S01]  /*0720*/  IMAD.MOV R11, RZ, RZ, -R11 ;  /* 0x000000ffff0b7224 */ /* 0x000fe200078e0a0b */
[----:B------:R-:W-:-:S02]  /*0730*/  LOP3.LUT R9, R9, 0x800000, RZ, 0xfc, !PT ;  /* 0x0080000009097812 */ /* 0x000fc400078efcff */
[----:B------:R-:W-:Y:S02]  /*0740*/  FSETP.NEU.FTZ.AND P0, PT, R2, R5, PT ;  /* 0x000000050200720b */ /* 0x000fe40003f1d000 */
[----:B------:R-:W-:Y:S02]  /*0750*/  SHF.L.U32 R12, R9, R12, RZ ;  /* 0x0000000c090c7219 */ /* 0x000fe400000006ff */
[----:B------:R-:W-:Y:S02]  /*0760*/  SEL R2, R11, RZ, P2 ;  /* 0x000000ff0b027207 */ /* 0x000fe40001000000 */
[----:B------:R-:W-:Y:S02]  /*0770*/  ISETP.NE.AND P1, PT, R12, RZ, P1 ;  /* 0x000000ff0c00720c */ /* 0x000fe40000f25270 */
[----:B------:R-:W-:Y:S02]  /*0780*/  SHF.R.U32.HI R2, RZ, R2, R9 ;  /* 0x00000002ff027219 */ /* 0x000fe40000011609 */
[----:B------:R-:W-:-:S02]  /*0790*/  PLOP3.LUT P0, PT, P0, P1, PT, 0xf8, 0x8f ;  /* 0x00000000008f781c */ /* 0x000fc40000703f70 */
[----:B------:R-:W-:Y:S02]  /*07a0*/  SHF.R.U32.HI R12, RZ, 0x1, R2 ;  /* 0x00000001ff0c7819 */ /* 0x000fe40000011602 */
[----:B------:R-:W-:-:S04]  /*07b0*/  SEL R5, RZ, 0x1, !P0 ;  /* 0x00000001ff057807 */ /* 0x000fc80004000000 */
[----:B------:R-:W-:-:S04]  /*07c0*/  LOP3.LUT R5, R5, 0x1, R12, 0xf8, !PT ;  /* 0x0000000105057812 */ /* 0x000fc800078ef80c */
[----:B------:R-:W-:-:S05]  /*07d0*/  LOP3.LUT R5, R5, R2, RZ, 0xc0, !PT ;  /* 0x0000000205057212 */ /* 0x000fca00078ec0ff */
[----:B------:R-:W-:-:S05]  /*07e0*/  IMAD.IADD R5, R12, 0x1, R5 ;  /* 0x000000010c057824 */ /* 0x000fca00078e0205 */
[----:B------:R-:W-:Y:S01]  /*07f0*/  LOP3.LUT R0, R5, R0, RZ, 0xfc, !PT ;  /* 0x0000000005007212 */ /* 0x000fe200078efcff */
[----:B------:R-:W-:Y:S06]  /*0800*/  BRA `(.L_x_23) ;  /* 0x0000000000107947 */ /* 0x000fec0003800000 */
.L_x_22:
[----:B------:R-:W-:-:S04]  /*0810*/  LOP3.LUT R0, R0, 0x80000000, RZ, 0xc0, !PT ;  /* 0x8000000000007812 */ /* 0x000fc800078ec0ff */
[----:B------:R-:W-:Y:S01]  /*0820*/  LOP3.LUT R0, R0, 0x7f800000, RZ, 0xfc, !PT ;  /* 0x7f80000000007812 */ /* 0x000fe200078efcff */
[----:B------:R-:W-:Y:S06]  /*0830*/  BRA `(.L_x_23) ;  /* 0x0000000000047947 */ /* 0x000fec0003800000 */
.L_x_21:
[----:B------:R-:W-:-:S07]  /*0840*/  IMAD R0, R9, 0x800000, R0 ;  /* 0x0080000009007824 */ /* 0x000fce00078e0200 */
.L_x_23:
[----:B------:R-:W-:Y:S05]  /*0850*/  BSYNC.RECONVERGENT B2 ;  /* 0x0000000000027941 */ /* 0x000fea0003800200 */
.L_x_20:
[----:B------:R-:W-:Y:S05]  /*0860*/  BRA `(.L_x_24) ;  /* 0x0000000000207947 */ /* 0x000fea0003800000 */
.L_x_19:
[----:B------:R-:W-:-:S04]  /*0870*/  LOP3.LUT R0, R5, 0x80000000, R2, 0x48, !PT ;  /* 0x8000000005007812 */ /* 0x000fc800078e4802 */
[----:B------:R-:W-:Y:S01]  /*0880*/  LOP3.LUT R0, R0, 0x7f800000, RZ, 0xfc, !PT ;  /* 0x7f80000000007812 */ /* 0x000fe200078efcff */
[----:B------:R-:W-:Y:S06]  /*0890*/  BRA `(.L_x_24) ;  /* 0x0000000000147947 */ /* 0x000fec0003800000 */
.L_x_18:
[----:B------:R-:W-:Y:S01]  /*08a0*/  LOP3.LUT R0, R5, 0x80000000, R2, 0x48, !PT ;  /* 0x8000000005007812 */ /* 0x000fe200078e4802 */
[----:B------:R-:W-:Y:S06]  /*08b0*/  BRA `(.L_x_24) ;  /* 0x00000000000c7947 */ /* 0x000fec0003800000 */
.L_x_17:
[----:B------:R-:W0:Y:S01]  /*08c0*/  MUFU.RSQ R0, -QNAN ;  /* 0xffc0000000007908 */ /* 0x000e220000001400 */
[----:B------:R-:W-:Y:S05]  /*08d0*/  BRA `(.L_x_24) ;  /* 0x0000000000047947 */ /* 0x000fea0003800000 */
.L_x_16:
[----:B------:R-:W-:-:S07]  /*08e0*/  FADD.FTZ R0, R2, R5 ;  /* 0x0000000502007221 */ /* 0x000fce0000010000 */
.L_x_24:
[----:B------:R-:W-:Y:S05]  /*08f0*/  BSYNC.RECONVERGENT B1 ;  /* 0x0000000000017941 */ /* 0x000fea0003800200 */
.L_x_14:
[----:B------:R-:W-:-:S04]  /*0900*/  IMAD.MOV.U32 R11, RZ, RZ, 0x0 ;  /* 0x00000000ff0b7424 */ /* 0x000fc800078e00ff */
[----:B0-----:R-:W-:Y:S05]  /*0910*/  RET.REL.NODEC R10 `(_Z11scaleResultiP6float2) ;  /* 0xfffffff40ab87950 */ /* 0x001fea0003c3ffff */
.L_x_25:
        /* <DEDUP_REMOVED lines=14> */
.L_x_28:


//--------------------- .text._Z10initializeiPfP6float2S1_ --------------------------
	.section	.text._Z10initializeiPfP6float2S1_,"ax",@progbits
	.align	128
        .global         _Z10initializeiPfP6float2S1_
        .type           _Z10initializeiPfP6float2S1_,@function
        .size           _Z10initializeiPfP6float2S1_,(.L_x_31 - _Z10initializeiPfP6float2S1_)
        .other          _Z10initializeiPfP6float2S1_,@"STO_CUDA_ENTRY STV_DEFAULT"
_Z10initializeiPfP6float2S1_:
.text._Z10initializeiPfP6float2S1_:
        /* <DEDUP_REMOVED lines=9> */
[----:B------:R-:W1:Y:S07]  /*0090*/  LDCU.64 UR4, c[0x0][0x358] ;  /* 0x00006b00ff0477ac */ /* 0x000e6e0008000a00 */
[----:B------:R-:W2:Y:S08]  /*00a0*/  LDC.64 R4, c[0x0][0x390] ;  /* 0x0000e400ff047b82 */ /* 0x000eb00000000a00 */
[----:B------:R-:W3:Y:S01]  /*00b0*/  LDC.64 R6, c[0x0][0x398] ;  /* 0x0000e600ff067b82 */ /* 0x000ee20000000a00 */
[----:B0-----:R-:W-:-:S05]  /*00c0*/  IMAD.WIDE R2, R9, 0x4, R2 ;  /* 0x0000000409027825 */ /* 0x001fca00078e0202 */
[----:B-1----:R-:W4:Y:S01]  /*00d0*/  LDG.E R10, desc[UR4][R2.64] ;  /* 0x00000004020a7981 */ /* 0x002f22000c1e1900 */
[----:B------:R-:W-:Y:S02]  /*00e0*/  HFMA2 R11, -RZ, RZ, 0, 0 ;  /* 0x00000000ff0b7431 */ /* 0x000fe400000001ff */
[----:B--2---:R-:W-:-:S04]  /*00f0*/  IMAD.WIDE R4, R9, 0x8, R4 ;  /* 0x0000000809047825 */ /* 0x004fc800078e0204 */
[----:B---3--:R-:W-:Y:S01]  /*0100*/  IMAD.WIDE R6, R9, 0x8, R6 ;  /* 0x0000000809067825 */ /* 0x008fe200078e0206 */
[----:B----4-:R-:W-:Y:S04]  /*0110*/  STG.E.64 desc[UR4][R4.64], R10 ;  /* 0x0000000a04007986 */ /* 0x010fe8000c101b04 */
[----:B------:R-:W-:Y:S01]  /*0120*/  STG.E.64 desc[UR4][R6.64], RZ ;  /* 0x000000ff06007986 */ /* 0x000fe2000c101b04 */
[----:B------:R-:W-:Y:S05]  /*0130*/  EXIT ;  /* 0x000000000000794d */ /* 0x000fea0003800000 */
.L_x_26:
        /* <DEDUP_REMOVED lines=12> */
.L_x_31:


//--------------------- .nv.shared.reserved.0     --------------------------
	.section	.nv.shared.reserved.0,"aw",@nobits
	.weak		__nv_reservedSMEM_offset_0_alias
	.size		__nv_reservedSMEM_offset_0_alias, 0, 64
	.other		__nv_reservedSMEM_offset_0_alias,@"STO_CUDA_RESERVED_SHARED STV_DEFAULT"
__nv_reservedSMEM_offset_0_alias:
	.zero		0
	.zero		64


//--------------------- .nv.constant0._Z24RealPointwiseMulAndScaleP6float2S0_i --------------------------
	.section	.nv.constant0._Z24RealPointwiseMulAndScaleP6float2S0_i,"a",@progbits
	.sectionflags	@""
	.align	4
.nv.constant0._Z24RealPointwiseMulAndScaleP6float2S0_i:
	.zero		916


//--------------------- .nv.constant0._Z11scaleResultiP6float2 --------------------------
	.section	.nv.constant0._Z11scaleResultiP6float2,"a",@progbits
	.sectionflags	@""
	.align	4
.nv.constant0._Z11scaleResultiP6float2:
	.zero		912


//--------------------- .nv.constant0._Z10initializeiPfP6float2S1_ --------------------------
	.section	.nv.constant0._Z10initializeiPfP6float2S1_,"a",@progbits
	.sectionflags	@""
	.align	4
.nv.constant0._Z10initializeiPfP6float2S1_:
	.zero		928


//--------------------- SYMBOLS --------------------------

	.type		.nv.reservedSmem.offset0,@object
	.size		.nv.reservedSmem.offset0,0x4
